//
// Generated by NVIDIA NVVM Compiler
//
// Compiler Build ID: CL-36424714
// Cuda compilation tools, release 13.0, V13.0.88
// Based on NVVM 20.0.0
//

.version 9.0
.target sm_100
.address_size 64

	// .globl	_Z6kernelPx

.visible .entry _Z6kernelPx(
	.param .u64 .ptr .align 1 _Z6kernelPx_param_0
)
{
	.reg .b64 	%rd<4>;

	ld.param.u64 	%rd1, [_Z6kernelPx_param_0];
	cvta.to.global.u64 	%rd2, %rd1;
	mov.b64 	%rd3, 48000000;
	st.global.u64 	[%rd2], %rd3;
	ret;

}


// ===== COMPILED SASS (sm_100) =====

	.target	sm_100

	.elftype	@"ET_EXEC"


//--------------------- .note.nv.tkinfo           --------------------------
	.section	.note.nv.tkinfo,"",@"SHT_NOTE"
	.sectionflags	@"SHF_NOTE_NV_TKINFO"
	.tkinfo
        /*0018*/ 	.word	0x00000002
        /*0030*/ 	.string	""
        /*0030*/ 	.string	"ptxas"
        /*0030*/ 	.string	"Cuda compilation tools, release 13.0, V13.0.88"
        /*0030*/ 	.string	"Build cuda_13.0.r13.0/compiler.36424714_0"
        /*0030*/ 	.string	"-arch sm_100 -m 64 "



//--------------------- .note.nv.cuinfo           --------------------------
	.section	.note.nv.cuinfo,"",@"SHT_NOTE"
	.sectionflags	@"SHF_NOTE_NV_CUINFO"
        /*0018*/ 	.short	0x0002
        /*001a*/ 	.short	0x0064
        /*001c*/ 	.short	0x0082
	.zero		2


//--------------------- .nv.info                  --------------------------
	.section	.nv.info,"",@"SHT_CUDA_INFO"
	.align	4


	//----- nvinfo : EIATTR_REGCOUNT
	.align		4
        /*0000*/ 	.byte	0x04, 0x2f
        /*0002*/ 	.short	(.L_1 - .L_0)
	.align		4
.L_0:
        /*0004*/ 	.word	index@(_Z6kernelPx)
        /*0008*/ 	.word	0x00000008


	//----- nvinfo : EIATTR_FRAME_SIZE
	.align		4
.L_1:
        /*000c*/ 	.byte	0x04, 0x11
        /*000e*/ 	.short	(.L_3 - .L_2)
	.align		4
.L_2:
        /*0010*/ 	.word	index@(_Z6kernelPx)
        /*0014*/ 	.word	0x00000000


	//----- nvinfo : EIATTR_MIN_STACK_SIZE
	.align		4
.L_3:
        /*0018*/ 	.byte	0x04, 0x12
        /*001a*/ 	.short	(.L_5 - .L_4)
	.align		4
.L_4:
        /*001c*/ 	.word	index@(_Z6kernelPx)
        /*0020*/ 	.word	0x00000000
.L_5:


//--------------------- .nv.compat                --------------------------
	.section	.nv.compat,"",@"SHT_CUDA_COMPAT_INFO"
	.align	4
        /*0000*/ 	.byte	0x02, 0x09, 0x00, 0x00, 0x02, 0x02, 0x01, 0x00, 0x02, 0x05, 0x05, 0x00, 0x03, 0x07, 0x01, 0x01
        /*0010*/ 	.byte	0x02, 0x03, 0x00, 0x00, 0x02, 0x06, 0x01, 0x00, 0x04, 0x0b, 0x08, 0x00, 0x09, 0x00, 0x00, 0x00
        /*0020*/ 	.byte	0x00, 0x00, 0x00, 0x00


//--------------------- .nv.info._Z6kernelPx      --------------------------
	.section	.nv.info._Z6kernelPx,"",@"SHT_CUDA_INFO"
	.sectionflags	@""
	.align	4


	//----- nvinfo : EIATTR_CUDA_API_VERSION
	.align		4
        /*0000*/ 	.byte	0x04, 0x37
        /*0002*/ 	.short	(.L_7 - .L_6)
.L_6:
        /*0004*/ 	.word	0x00000082


	//----- nvinfo : EIATTR_KPARAM_INFO
	.align		4
.L_7:
        /*0008*/ 	.byte	0x04, 0x17
        /*000a*/ 	.short	(.L_9 - .L_8)
.L_8:
        /*000c*/ 	.word	0x00000000
        /*0010*/ 	.short	0x0000
        /*0012*/ 	.short	0x0000
        /*0014*/ 	.byte	0x00, 0xf5, 0x21, 0x00


	//----- nvinfo : EIATTR_SPARSE_MMA_MASK
	.align		4
.L_9:
        /*0018*/ 	.byte	0x03, 0x50
        /*001a*/ 	.short	0x0000


	//----- nvinfo : EIATTR_MAXREG_COUNT
	.align		4
        /*001c*/ 	.byte	0x03, 0x1b
        /*001e*/ 	.short	0x00ff


	//----- nvinfo : EIATTR_MERCURY_ISA_VERSION
	.align		4
        /*0020*/ 	.byte	0x03, 0x5f
        /*0022*/ 	.short	0x0101


	//----- nvinfo : EIATTR_VRC_CTA_INIT_COUNT
	.align		4
        /*0024*/ 	.byte	0x02, 0x4a
	.zero		1
	.zero		1


	//----- nvinfo : EIATTR_EXIT_INSTR_OFFSETS
	.align		4
        /*0028*/ 	.byte	0x04, 0x1c
        /*002a*/ 	.short	(.L_11 - .L_10)


	//   ....[0]....
.L_10:
        /*002c*/ 	.word	0x00000060


	//----- nvinfo : EIATTR_CBANK_PARAM_SIZE
	.align		4
.L_11:
        /*0030*/ 	.byte	0x03, 0x19
        /*0032*/ 	.short	0x0008


	//----- nvinfo : EIATTR_PARAM_CBANK
	.align		4
        /*0034*/ 	.byte	0x04, 0x0a
        /*0036*/ 	.short	(.L_13 - .L_12)
	.align		4
.L_12:
        /*0038*/ 	.word	index@(.nv.constant0._Z6kernelPx)
        /*003c*/ 	.short	0x0380
        /*003e*/ 	.short	0x0008


	//----- nvinfo : EIATTR_SW_WAR
	.align		4
.L_13:
        /*0040*/ 	.byte	0x04, 0x36
        /*0042*/ 	.short	(.L_15 - .L_14)
.L_14:
        /*0044*/ 	.word	0x00000008
.L_15:


//--------------------- .nv.callgraph             --------------------------
	.section	.nv.callgraph,"",@"SHT_CUDA_CALLGRAPH"
	.align	4
	.sectionentsize	8
	.align		4
        /*0000*/ 	.word	0x00000000
	.align		4
        /*0004*/ 	.word	0xffffffff
	.align		4
        /*0008*/ 	.word	0x00000000
	.align		4
        /*000c*/ 	.word	0xfffffffe
	.align		4
        /*0010*/ 	.word	0x00000000
	.align		4
        /*0014*/ 	.word	0xfffffffd
	.align		4
        /*0018*/ 	.word	0x00000000
	.align		4
        /*001c*/ 	.word	0xfffffffc


//--------------------- .text._Z6kernelPx         --------------------------
	.section	.text._Z6kernelPx,"ax",@progbits
	.align	128
        .global         _Z6kernelPx
        .type           _Z6kernelPx,@function
        .size           _Z6kernelPx,(.L_x_1 - _Z6kernelPx)
        .other          _Z6kernelPx,@"STO_CUDA_ENTRY STV_DEFAULT"
_Z6kernelPx:
.text._Z6kernelPx:
[----:B------:R-:W-:Y:S08]  /*0000*/  LDC R1, c[0x0][0x37c] ;  /* 0x0000df00ff017b82 */ /* 0x000ff00000000800 */
[----:B------:R-:W0:Y:S01]  /*0010*/  LDC.64 R2, c[0x0][0x380] ;  /* 0x0000e000ff027b82 */ /* 0x000e220000000a00 */
[----:B------:R-:W0:Y:S01]  /*0020*/  LDCU.64 UR4, c[0x0][0x358] ;  /* 0x00006b00ff0477ac */ /* 0x000e220008000a00 */
[----:B------:R-:W-:Y:S01]  /*0030*/  HFMA2 R4, -RZ, RZ, 4.36305999755859375e-05, 4096 ;  /* 0x02dc6c00ff047431 */ /* 0x000fe200000001ff */
[----:B------:R-:W-:-:S05]  /*0040*/  MOV R5, 0x0 ;  /* 0x0000000000057802 */ /* 0x000fca0000000f00 */
[----:B0-----:R-:W-:Y:S01]  /*0050*/  STG.E.64 desc[UR4][R2.64], R4 ;  /* 0x0000000402007986 */ /* 0x001fe2000c101b04 */
[----:B------:R-:W-:Y:S05]  /*0060*/  EXIT ;  /* 0x000000000000794d */ /* 0x000fea0003800000 */
.L_x_0:
[----:B------:R-:W-:-:S00]  /*0070*/  BRA `(.L_x_0) ;  /* 0xfffffffc00fc7947 */ /* 0x000fc0000383ffff */
[----:B------:R-:W-:-:S00]  /*0080*/  NOP ;  /* 0x0000000000007918 */ /* 0x000fc00000000000 */
[----:B------:R-:W-:-:S00]  /*0090*/  NOP ;  /* 0x0000000000007918 */ /* 0x000fc00000000000 */
[----:B------:R-:W-:-:S00]  /*00a0*/  NOP ;  /* 0x0000000000007918 */ /* 0x000fc00000000000 */
[----:B------:R-:W-:-:S00]  /*00b0*/  NOP ;  /* 0x0000000000007918 */ /* 0x000fc00000000000 */
[----:B------:R-:W-:-:S00]  /*00c0*/  NOP ;  /* 0x0000000000007918 */ /* 0x000fc00000000000 */
[----:B------:R-:W-:-:S00]  /*00d0*/  NOP ;  /* 0x0000000000007918 */ /* 0x000fc00000000000 */
[----:B------:R-:W-:-:S00]  /*00e0*/  NOP ;  /* 0x0000000000007918 */ /* 0x000fc00000000000 */
[----:B------:R-:W-:-:S00]  /*00f0*/  NOP ;  /* 0x0000000000007918 */ /* 0x000fc00000000000 */
.L_x_1:


//--------------------- .nv.shared.reserved.0     --------------------------
	.section	.nv.shared.reserved.0,"aw",@nobits
	.weak		__nv_reservedSMEM_offset_0_alias
	.size		__nv_reservedSMEM_offset_0_alias, 0, 64
	.other		__nv_reservedSMEM_offset_0_alias,@"STO_CUDA_RESERVED_SHARED STV_DEFAULT"
__nv_reservedSMEM_offset_0_alias:
	.zero		0
	.zero		64


//--------------------- .nv.constant0._Z6kernelPx --------------------------
	.section	.nv.constant0._Z6kernelPx,"a",@progbits
	.sectionflags	@""
	.align	4
.nv.constant0._Z6kernelPx:
	.zero		904


//--------------------- SYMBOLS --------------------------

	.type		.nv.reservedSmem.offset0,@object
	.size		.nv.reservedSmem.offset0,0x4
